//
// Generated by NVIDIA NVVM Compiler
//
// Compiler Build ID: CL-36424714
// Cuda compilation tools, release 13.0, V13.0.88
// Based on NVVM 20.0.0
//

.version 9.0
.target sm_100
.address_size 64

	// .globl	_Z11gTranspose0PfS_

.visible .entry _Z11gTranspose0PfS_(
	.param .u64 .ptr .align 1 _Z11gTranspose0PfS__param_0,
	.param .u64 .ptr .align 1 _Z11gTranspose0PfS__param_1
)
{
	.reg .b32 	%r<13>;
	.reg .b32 	%f<2>;
	.reg .b64 	%rd<9>;

	ld.param.u64 	%rd1, [_Z11gTranspose0PfS__param_0];
	ld.param.u64 	%rd2, [_Z11gTranspose0PfS__param_1];
	cvta.to.global.u64 	%rd3, %rd2;
	cvta.to.global.u64 	%rd4, %rd1;
	mov.u32 	%r1, %tid.x;
	mov.u32 	%r2, %ctaid.x;
	mov.u32 	%r3, %ntid.x;
	mad.lo.s32 	%r4, %r2, %r3, %r1;
	mov.u32 	%r5, %tid.y;
	mov.u32 	%r6, %ctaid.y;
	mov.u32 	%r7, %ntid.y;
	mad.lo.s32 	%r8, %r6, %r7, %r5;
	mov.u32 	%r9, %nctaid.x;
	mul.lo.s32 	%r10, %r3, %r9;
	mad.lo.s32 	%r11, %r8, %r10, %r4;
	mul.wide.s32 	%rd5, %r11, 4;
	add.s64 	%rd6, %rd4, %rd5;
	ld.global.f32 	%f1, [%rd6];
	mad.lo.s32 	%r12, %r4, %r10, %r8;
	mul.wide.s32 	%rd7, %r12, 4;
	add.s64 	%rd8, %rd3, %rd7;
	st.global.f32 	[%rd8], %f1;
	ret;

}
	// .globl	_Z23gInitializeMatrixByRowsxPd
.visible .entry _Z23gInitializeMatrixByRowsxPd(
	.param .u64 _Z23gInitializeMatrixByRowsxPd_param_0,
	.param .u64 .ptr .align 1 _Z23gInitializeMatrixByRowsxPd_param_1
)
{
	.reg .b32 	%r<11>;
	.reg .b64 	%rd<5>;
	.reg .b64 	%fd<2>;

	ld.param.u64 	%rd1, [_Z23gInitializeMatrixByRowsxPd_param_1];
	cvta.to.global.u64 	%rd2, %rd1;
	mov.u32 	%r1, %tid.x;
	mov.u32 	%r2, %ctaid.x;
	mov.u32 	%r3, %ntid.x;
	mov.u32 	%r4, %tid.y;
	mov.u32 	%r5, %ctaid.y;
	mov.u32 	%r6, %ntid.y;
	mad.lo.s32 	%r7, %r5, %r6, %r4;
	mov.u32 	%r8, %nctaid.x;
	mad.lo.s32 	%r9, %r7, %r8, %r2;
	mad.lo.s32 	%r10, %r9, %r3, %r1;
	cvt.rn.f64.s32 	%fd1, %r10;
	mul.wide.s32 	%rd3, %r10, 8;
	add.s64 	%rd4, %rd2, %rd3;
	st.global.f64 	[%rd4], %fd1;
	ret;

}
	// .globl	_Z26gInitializeMatrixByColumnsxPd
.visible .entry _Z26gInitializeMatrixByColumnsxPd(
	.param .u64 _Z26gInitializeMatrixByColumnsxPd_param_0,
	.param .u64 .ptr .align 1 _Z26gInitializeMatrixByColumnsxPd_param_1
)
{
	.reg .b32 	%r<12>;
	.reg .b64 	%rd<5>;
	.reg .b64 	%fd<2>;

	ld.param.u64 	%rd1, [_Z26gInitializeMatrixByColumnsxPd_param_1];
	cvta.to.global.u64 	%rd2, %rd1;
	mov.u32 	%r1, %tid.x;
	mov.u32 	%r2, %ctaid.x;
	mov.u32 	%r3, %ntid.x;
	mad.lo.s32 	%r4, %r2, %r3, %r1;
	mov.u32 	%r5, %tid.y;
	mov.u32 	%r6, %ctaid.y;
	mov.u32 	%r7, %ntid.y;
	mad.lo.s32 	%r8, %r6, %r7, %r5;
	mov.u32 	%r9, %nctaid.x;
	mul.lo.s32 	%r10, %r3, %r9;
	mad.lo.s32 	%r11, %r10, %r4, %r8;
	cvt.rn.f64.s32 	%fd1, %r11;
	mul.wide.s32 	%rd3, %r11, 8;
	add.s64 	%rd4, %rd2, %rd3;
	st.global.f64 	[%rd4], %fd1;
	ret;

}


// ===== COMPILED SASS (sm_100) =====

	.target	sm_100

	.elftype	@"ET_EXEC"


//--------------------- .note.nv.tkinfo           --------------------------
	.section	.note.nv.tkinfo,"",@"SHT_NOTE"
	.sectionflags	@"SHF_NOTE_NV_TKINFO"
	.tkinfo
        /*0018*/ 	.word	0x00000002
        /*0030*/ 	.string	""
        /*0030*/ 	.string	"ptxas"
        /*0030*/ 	.string	"Cuda compilation tools, release 13.0, V13.0.88"
        /*0030*/ 	.string	"Build cuda_13.0.r13.0/compiler.36424714_0"
        /*0030*/ 	.string	"-arch sm_100 -m 64 "



//--------------------- .note.nv.cuinfo           --------------------------
	.section	.note.nv.cuinfo,"",@"SHT_NOTE"
	.sectionflags	@"SHF_NOTE_NV_CUINFO"
        /*0018*/ 	.short	0x0002
        /*001a*/ 	.short	0x0064
        /*001c*/ 	.short	0x0082
	.zero		2


//--------------------- .nv.info                  --------------------------
	.section	.nv.info,"",@"SHT_CUDA_INFO"
	.align	4


	//----- nvinfo : EIATTR_REGCOUNT
	.align		4
        /*0000*/ 	.byte	0x04, 0x2f
        /*0002*/ 	.short	(.L_1 - .L_0)
	.align		4
.L_0:
        /*0004*/ 	.word	index@(_Z11gTranspose0PfS_)
        /*0008*/ 	.word	0x0000000a


	//----- nvinfo : EIATTR_FRAME_SIZE
	.align		4
.L_1:
        /*000c*/ 	.byte	0x04, 0x11
        /*000e*/ 	.short	(.L_3 - .L_2)
	.align		4
.L_2:
        /*0010*/ 	.word	index@(_Z11gTranspose0PfS_)
        /*0014*/ 	.word	0x00000000


	//----- nvinfo : EIATTR_REGCOUNT
	.align		4
.L_3:
        /*0018*/ 	.byte	0x04, 0x2f
        /*001a*/ 	.short	(.L_5 - .L_4)
	.align		4
.L_4:
        /*001c*/ 	.word	index@(_Z23gInitializeMatrixByRowsxPd)
        /*0020*/ 	.word	0x0000000c


	//----- nvinfo : EIATTR_FRAME_SIZE
	.align		4
.L_5:
        /*0024*/ 	.byte	0x04, 0x11
        /*0026*/ 	.short	(.L_7 - .L_6)
	.align		4
.L_6:
        /*0028*/ 	.word	index@(_Z23gInitializeMatrixByRowsxPd)
        /*002c*/ 	.word	0x00000000


	//----- nvinfo : EIATTR_REGCOUNT
	.align		4
.L_7:
        /*0030*/ 	.byte	0x04, 0x2f
        /*0032*/ 	.short	(.L_9 - .L_8)
	.align		4
.L_8:
        /*0034*/ 	.word	index@(_Z26gInitializeMatrixByColumnsxPd)
        /*0038*/ 	.word	0x0000000a


	//----- nvinfo : EIATTR_FRAME_SIZE
	.align		4
.L_9:
        /*003c*/ 	.byte	0x04, 0x11
        /*003e*/ 	.short	(.L_11 - .L_10)
	.align		4
.L_10:
        /*0040*/ 	.word	index@(_Z26gInitializeMatrixByColumnsxPd)
        /*0044*/ 	.word	0x00000000


	//----- nvinfo : EIATTR_MIN_STACK_SIZE
	.align		4
.L_11:
        /*0048*/ 	.byte	0x04, 0x12
        /*004a*/ 	.short	(.L_13 - .L_12)
	.align		4
.L_12:
        /*004c*/ 	.word	index@(_Z26gInitializeMatrixByColumnsxPd)
        /*0050*/ 	.word	0x00000000


	//----- nvinfo : EIATTR_MIN_STACK_SIZE
	.align		4
.L_13:
        /*0054*/ 	.byte	0x04, 0x12
        /*0056*/ 	.short	(.L_15 - .L_14)
	.align		4
.L_14:
        /*0058*/ 	.word	index@(_Z23gInitializeMatrixByRowsxPd)
        /*005c*/ 	.word	0x00000000


	//----- nvinfo : EIATTR_MIN_STACK_SIZE
	.align		4
.L_15:
        /*0060*/ 	.byte	0x04, 0x12
        /*0062*/ 	.short	(.L_17 - .L_16)
	.align		4
.L_16:
        /*0064*/ 	.word	index@(_Z11gTranspose0PfS_)
        /*0068*/ 	.word	0x00000000
.L_17:


//--------------------- .nv.compat                --------------------------
	.section	.nv.compat,"",@"SHT_CUDA_COMPAT_INFO"
	.align	4
        /*0000*/ 	.byte	0x02, 0x09, 0x00, 0x00, 0x02, 0x02, 0x01, 0x00, 0x02, 0x05, 0x05, 0x00, 0x03, 0x07, 0x01, 0x01
        /*0010*/ 	.byte	0x02, 0x03, 0x00, 0x00, 0x02, 0x06, 0x01, 0x00, 0x04, 0x0b, 0x08, 0x00, 0x09, 0x00, 0x00, 0x00
        /*0020*/ 	.byte	0x00, 0x00, 0x00, 0x00


//--------------------- .nv.info._Z26gInitializeMatrixByColumnsxPd --------------------------
	.section	.nv.info._Z26gInitializeMatrixByColumnsxPd,"",@"SHT_CUDA_INFO"
	.sectionflags	@""
	.align	4


	//----- nvinfo : EIATTR_CUDA_API_VERSION
	.align		4
        /*0000*/ 	.byte	0x04, 0x37
        /*0002*/ 	.short	(.L_19 - .L_18)
.L_18:
        /*0004*/ 	.word	0x00000082


	//----- nvinfo : EIATTR_KPARAM_INFO
	.align		4
.L_19:
        /*0008*/ 	.byte	0x04, 0x17
        /*000a*/ 	.short	(.L_21 - .L_20)
.L_20:
        /*000c*/ 	.word	0x00000000
        /*0010*/ 	.short	0x0001
        /*0012*/ 	.short	0x0008
        /*0014*/ 	.byte	0x00, 0xf5, 0x21, 0x00


	//----- nvinfo : EIATTR_KPARAM_INFO
	.align		4
.L_21:
        /*0018*/ 	.byte	0x04, 0x17
        /*001a*/ 	.short	(.L_23 - .L_22)
.L_22:
        /*001c*/ 	.word	0x00000000
        /*0020*/ 	.short	0x0000
        /*0022*/ 	.short	0x0000
        /*0024*/ 	.byte	0x00, 0xf0, 0x21, 0x00


	//----- nvinfo : EIATTR_SPARSE_MMA_MASK
	.align		4
.L_23:
        /*0028*/ 	.byte	0x03, 0x50
        /*002a*/ 	.short	0x0000


	//----- nvinfo : EIATTR_MAXREG_COUNT
	.align		4
        /*002c*/ 	.byte	0x03, 0x1b
        /*002e*/ 	.short	0x00ff


	//----- nvinfo : EIATTR_MERCURY_ISA_VERSION
	.align		4
        /*0030*/ 	.byte	0x03, 0x5f
        /*0032*/ 	.short	0x0101


	//----- nvinfo : EIATTR_VRC_CTA_INIT_COUNT
	.align		4
        /*0034*/ 	.byte	0x02, 0x4a
	.zero		1
	.zero		1


	//----- nvinfo : EIATTR_EXIT_INSTR_OFFSETS
	.align		4
        /*0038*/ 	.byte	0x04, 0x1c
        /*003a*/ 	.short	(.L_25 - .L_24)


	//   ....[0]....
.L_24:
        /*003c*/ 	.word	0x00000110


	//----- nvinfo : EIATTR_CBANK_PARAM_SIZE
	.align		4
.L_25:
        /*0040*/ 	.byte	0x03, 0x19
        /*0042*/ 	.short	0x0010


	//----- nvinfo : EIATTR_PARAM_CBANK
	.align		4
        /*0044*/ 	.byte	0x04, 0x0a
        /*0046*/ 	.short	(.L_27 - .L_26)
	.align		4
.L_26:
        /*0048*/ 	.word	index@(.nv.constant0._Z26gInitializeMatrixByColumnsxPd)
        /*004c*/ 	.short	0x0380
        /*004e*/ 	.short	0x0010


	//----- nvinfo : EIATTR_SW_WAR
	.align		4
.L_27:
        /*0050*/ 	.byte	0x04, 0x36
        /*0052*/ 	.short	(.L_29 - .L_28)
.L_28:
        /*0054*/ 	.word	0x00000008
.L_29:


//--------------------- .nv.info._Z23gInitializeMatrixByRowsxPd --------------------------
	.section	.nv.info._Z23gInitializeMatrixByRowsxPd,"",@"SHT_CUDA_INFO"
	.sectionflags	@""
	.align	4


	//----- nvinfo : EIATTR_CUDA_API_VERSION
	.align		4
        /*0000*/ 	.byte	0x04, 0x37
        /*0002*/ 	.short	(.L_31 - .L_30)
.L_30:
        /*0004*/ 	.word	0x00000082


	//----- nvinfo : EIATTR_KPARAM_INFO
	.align		4
.L_31:
        /*0008*/ 	.byte	0x04, 0x17
        /*000a*/ 	.short	(.L_33 - .L_32)
.L_32:
        /*000c*/ 	.word	0x00000000
        /*0010*/ 	.short	0x0001
        /*0012*/ 	.short	0x0008
        /*0014*/ 	.byte	0x00, 0xf5, 0x21, 0x00


	//----- nvinfo : EIATTR_KPARAM_INFO
	.align		4
.L_33:
        /*0018*/ 	.byte	0x04, 0x17
        /*001a*/ 	.short	(.L_35 - .L_34)
.L_34:
        /*001c*/ 	.word	0x00000000
        /*0020*/ 	.short	0x0000
        /*0022*/ 	.short	0x0000
        /*0024*/ 	.byte	0x00, 0xf0, 0x21, 0x00


	//----- nvinfo : EIATTR_SPARSE_MMA_MASK
	.align		4
.L_35:
        /*0028*/ 	.byte	0x03, 0x50
        /*002a*/ 	.short	0x0000


	//----- nvinfo : EIATTR_MAXREG_COUNT
	.align		4
        /*002c*/ 	.byte	0x03, 0x1b
        /*002e*/ 	.short	0x00ff


	//----- nvinfo : EIATTR_MERCURY_ISA_VERSION
	.align		4
        /*0030*/ 	.byte	0x03, 0x5f
        /*0032*/ 	.short	0x0101


	//----- nvinfo : EIATTR_VRC_CTA_INIT_COUNT
	.align		4
        /*0034*/ 	.byte	0x02, 0x4a
	.zero		1
	.zero		1


	//----- nvinfo : EIATTR_EXIT_INSTR_OFFSETS
	.align		4
        /*0038*/ 	.byte	0x04, 0x1c
        /*003a*/ 	.short	(.L_37 - .L_36)


	//   ....[0]....
.L_36:
        /*003c*/ 	.word	0x00000100


	//----- nvinfo : EIATTR_CBANK_PARAM_SIZE
	.align		4
.L_37:
        /*0040*/ 	.byte	0x03, 0x19
        /*0042*/ 	.short	0x0010


	//----- nvinfo : EIATTR_PARAM_CBANK
	.align		4
        /*0044*/ 	.byte	0x04, 0x0a
        /*0046*/ 	.short	(.L_39 - .L_38)
	.align		4
.L_38:
        /*0048*/ 	.word	index@(.nv.constant0._Z23gInitializeMatrixByRowsxPd)
        /*004c*/ 	.short	0x0380
        /*004e*/ 	.short	0x0010


	//----- nvinfo : EIATTR_SW_WAR
	.align		4
.L_39:
        /*0050*/ 	.byte	0x04, 0x36
        /*0052*/ 	.short	(.L_41 - .L_40)
.L_40:
        /*0054*/ 	.word	0x00000008
.L_41:


//--------------------- .nv.info._Z11gTranspose0PfS_ --------------------------
	.section	.nv.info._Z11gTranspose0PfS_,"",@"SHT_CUDA_INFO"
	.sectionflags	@""
	.align	4


	//----- nvinfo : EIATTR_CUDA_API_VERSION
	.align		4
        /*0000*/ 	.byte	0x04, 0x37
        /*0002*/ 	.short	(.L_43 - .L_42)
.L_42:
        /*0004*/ 	.word	0x00000082


	//----- nvinfo : EIATTR_KPARAM_INFO
	.align		4
.L_43:
        /*0008*/ 	.byte	0x04, 0x17
        /*000a*/ 	.short	(.L_45 - .L_44)
.L_44:
        /*000c*/ 	.word	0x00000000
        /*0010*/ 	.short	0x0001
        /*0012*/ 	.short	0x0008
        /*0014*/ 	.byte	0x00, 0xf5, 0x21, 0x00


	//----- nvinfo : EIATTR_KPARAM_INFO
	.align		4
.L_45:
        /*0018*/ 	.byte	0x04, 0x17
        /*001a*/ 	.short	(.L_47 - .L_46)
.L_46:
        /*001c*/ 	.word	0x00000000
        /*0020*/ 	.short	0x0000
        /*0022*/ 	.short	0x0000
        /*0024*/ 	.byte	0x00, 0xf5, 0x21, 0x00


	//----- nvinfo : EIATTR_SPARSE_MMA_MASK
	.align		4
.L_47:
        /*0028*/ 	.byte	0x03, 0x50
        /*002a*/ 	.short	0x0000


	//----- nvinfo : EIATTR_MAXREG_COUNT
	.align		4
        /*002c*/ 	.byte	0x03, 0x1b
        /*002e*/ 	.short	0x00ff


	//----- nvinfo : EIATTR_MERCURY_ISA_VERSION
	.align		4
        /*0030*/ 	.byte	0x03, 0x5f
        /*0032*/ 	.short	0x0101


	//----- nvinfo : EIATTR_VRC_CTA_INIT_COUNT
	.align		4
        /*0034*/ 	.byte	0x02, 0x4a
	.zero		1
	.zero		1


	//----- nvinfo : EIATTR_EXIT_INSTR_OFFSETS
	.align		4
        /*0038*/ 	.byte	0x04, 0x1c
        /*003a*/ 	.short	(.L_49 - .L_48)


	//   ....[0]....
.L_48:
        /*003c*/ 	.word	0x00000140


	//----- nvinfo : EIATTR_CBANK_PARAM_SIZE
	.align		4
.L_49:
        /*0040*/ 	.byte	0x03, 0x19
        /*0042*/ 	.short	0x0010


	//----- nvinfo : EIATTR_PARAM_CBANK
	.align		4
        /*0044*/ 	.byte	0x04, 0x0a
        /*0046*/ 	.short	(.L_51 - .L_50)
	.align		4
.L_50:
        /*0048*/ 	.word	index@(.nv.constant0._Z11gTranspose0PfS_)
        /*004c*/ 	.short	0x0380
        /*004e*/ 	.short	0x0010


	//----- nvinfo : EIATTR_SW_WAR
	.align		4
.L_51:
        /*0050*/ 	.byte	0x04, 0x36
        /*0052*/ 	.short	(.L_53 - .L_52)
.L_52:
        /*0054*/ 	.word	0x00000008
.L_53:


//--------------------- .nv.callgraph             --------------------------
	.section	.nv.callgraph,"",@"SHT_CUDA_CALLGRAPH"
	.align	4
	.sectionentsize	8
	.align		4
        /*0000*/ 	.word	0x00000000
	.align		4
        /*0004*/ 	.word	0xffffffff
	.align		4
        /*0008*/ 	.word	0x00000000
	.align		4
        /*000c*/ 	.word	0xfffffffe
	.align		4
        /*0010*/ 	.word	0x00000000
	.align		4
        /*0014*/ 	.word	0xfffffffd
	.align		4
        /*0018*/ 	.word	0x00000000
	.align		4
        /*001c*/ 	.word	0xfffffffc


//--------------------- .text._Z26gInitializeMatrixByColumnsxPd --------------------------
	.section	.text._Z26gInitializeMatrixByColumnsxPd,"ax",@progbits
	.align	128
        .global         _Z26gInitializeMatrixByColumnsxPd
        .type           _Z26gInitializeMatrixByColumnsxPd,@function
        .size           _Z26gInitializeMatrixByColumnsxPd,(.L_x_3 - _Z26gInitializeMatrixByColumnsxPd)
        .other          _Z26gInitializeMatrixByColumnsxPd,@"STO_CUDA_ENTRY STV_DEFAULT"
_Z26gInitializeMatrixByColumnsxPd:
.text._Z26gInitializeMatrixByColumnsxPd:
[----:B------:R-:W-:Y:S01]  /*0000*/  LDC R1, c[0x0][0x37c] ;  /* 0x0000df00ff017b82 */ /* 0x000fe20000000800 */
[----:B------:R-:W0:Y:S07]  /*0010*/  S2R R3, SR_TID.Y ;  /* 0x0000000000037919 */ /* 0x000e2e0000002200 */
[----:B------:R-:W1:Y:S01]  /*0020*/  LDC R7, c[0x0][0x360] ;  /* 0x0000d800ff077b82 */ /* 0x000e620000000800 */
[----:B------:R-:W2:Y:S07]  /*0030*/  S2R R0, SR_TID.X ;  /* 0x0000000000007919 */ /* 0x000eae0000002100 */
[----:B------:R-:W0:Y:S08]  /*0040*/  S2UR UR5, SR_CTAID.Y ;  /* 0x00000000000579c3 */ /* 0x000e300000002600 */
[----:B------:R-:W0:Y:S01]  /*0050*/  LDC R2, c[0x0][0x364] ;  /* 0x0000d900ff027b82 */ /* 0x000e220000000800 */
[----:B------:R-:W1:Y:S07]  /*0060*/  LDCU UR6, c[0x0][0x370] ;  /* 0x00006e00ff0677ac */ /* 0x000e6e0008000800 */
[----:B------:R-:W2:Y:S08]  /*0070*/  S2UR UR4, SR_CTAID.X ;  /* 0x00000000000479c3 */ /* 0x000eb00000002500 */
[----:B------:R-:W3:Y:S01]  /*0080*/  LDC.64 R4, c[0x0][0x388] ;  /* 0x0000e200ff047b82 */ /* 0x000ee20000000a00 */
[----:B0-----:R-:W-:-:S02]  /*0090*/  IMAD R3, R2, UR5, R3 ;  /* 0x0000000502037c24 */ /* 0x001fc4000f8e0203 */
[C---:B-1----:R-:W-:Y:S02]  /*00a0*/  IMAD R2, R7.reuse, UR6, RZ ;  /* 0x0000000607027c24 */ /* 0x042fe4000f8e02ff */
[----:B--2---:R-:W-:Y:S01]  /*00b0*/  IMAD R0, R7, UR4, R0 ;  /* 0x0000000407007c24 */ /* 0x004fe2000f8e0200 */
[----:B------:R-:W0:Y:S03]  /*00c0*/  LDCU.64 UR4, c[0x0][0x358] ;  /* 0x00006b00ff0477ac */ /* 0x000e260008000a00 */
[----:B------:R-:W-:-:S04]  /*00d0*/  IMAD R7, R0, R2, R3 ;  /* 0x0000000200077224 */ /* 0x000fc800078e0203 */
[----:B------:R-:W0:Y:S01]  /*00e0*/  I2F.F64 R2, R7 ;  /* 0x0000000700027312 */ /* 0x000e220000201c00 */
[----:B---3--:R-:W-:-:S05]  /*00f0*/  IMAD.WIDE R4, R7, 0x8, R4 ;  /* 0x0000000807047825 */ /* 0x008fca00078e0204 */
[----:B0-----:R-:W-:Y:S01]  /*0100*/  STG.E.64 desc[UR4][R4.64], R2 ;  /* 0x0000000204007986 */ /* 0x001fe2000c101b04 */
[----:B------:R-:W-:Y:S05]  /*0110*/  EXIT ;  /* 0x000000000000794d */ /* 0x000fea0003800000 */
.L_x_0:
[----:B------:R-:W-:-:S00]  /*0120*/  BRA `(.L_x_0) ;  /* 0xfffffffc00fc7947 */ /* 0x000fc0000383ffff */
[----:B------:R-:W-:-:S00]  /*0130*/  NOP ;  /* 0x0000000000007918 */ /* 0x000fc00000000000 */
        /* <DEDUP_REMOVED lines=12> */
.L_x_3:


//--------------------- .text._Z23gInitializeMatrixByRowsxPd --------------------------
	.section	.text._Z23gInitializeMatrixByRowsxPd,"ax",@progbits
	.align	128
        .global         _Z23gInitializeMatrixByRowsxPd
        .type           _Z23gInitializeMatrixByRowsxPd,@function
        .size           _Z23gInitializeMatrixByRowsxPd,(.L_x_4 - _Z23gInitializeMatrixByRowsxPd)
        .other          _Z23gInitializeMatrixByRowsxPd,@"STO_CUDA_ENTRY STV_DEFAULT"
_Z23gInitializeMatrixByRowsxPd:
.text._Z23gInitializeMatrixByRowsxPd:
[----:B------:R-:W-:Y:S01]  /*0000*/  LDC R1, c[0x0][0x37c] ;  /* 0x0000df00ff017b82 */ /* 0x000fe20000000800 */
[----:B------:R-:W0:Y:S01]  /*0010*/  S2R R0, SR_TID.Y ;  /* 0x0000000000007919 */ /* 0x000e220000002200 */
[----:B------:R-:W1:Y:S06]  /*0020*/  LDCU UR5, c[0x0][0x360] ;  /* 0x00006c00ff0577ac */ /* 0x000e6c0008000800 */
[----:B------:R-:W0:Y:S01]  /*0030*/  S2UR UR6, SR_CTAID.Y ;  /* 0x00000000000679c3 */ /* 0x000e220000002600 */
[----:B------:R-:W1:Y:S07]  /*0040*/  S2R R7, SR_TID.X ;  /* 0x0000000000077919 */ /* 0x000e6e0000002100 */
[----:B------:R-:W0:Y:S08]  /*0050*/  LDC R3, c[0x0][0x364] ;  /* 0x0000d900ff037b82 */ /* 0x000e300000000800 */
[----:B------:R-:W2:Y:S08]  /*0060*/  S2UR UR4, SR_CTAID.X ;  /* 0x00000000000479c3 */ /* 0x000eb00000002500 */
[----:B------:R-:W2:Y:S08]  /*0070*/  LDC R9, c[0x0][0x370] ;  /* 0x0000dc00ff097b82 */ /* 0x000eb00000000800 */
[----:B------:R-:W3:Y:S01]  /*0080*/  LDC.64 R4, c[0x0][0x388] ;  /* 0x0000e200ff047b82 */ /* 0x000ee20000000a00 */
[----:B0-----:R-:W-:-:S04]  /*0090*/  IMAD R0, R3, UR6, R0 ;  /* 0x0000000603007c24 */ /* 0x001fc8000f8e0200 */
[----:B--2---:R-:W-:-:S04]  /*00a0*/  IMAD R0, R0, R9, UR4 ;  /* 0x0000000400007e24 */ /* 0x004fc8000f8e0209 */
[----:B-1----:R-:W-:Y:S01]  /*00b0*/  IMAD R7, R0, UR5, R7 ;  /* 0x0000000500077c24 */ /* 0x002fe2000f8e0207 */
[----:B------:R-:W0:Y:S03]  /*00c0*/  LDCU.64 UR4, c[0x0][0x358] ;  /* 0x00006b00ff0477ac */ /* 0x000e260008000a00 */
[----:B------:R-:W0:Y:S01]  /*00d0*/  I2F.F64 R2, R7 ;  /* 0x0000000700027312 */ /* 0x000e220000201c00 */
[----:B---3--:R-:W-:-:S05]  /*00e0*/  IMAD.WIDE R4, R7, 0x8, R4 ;  /* 0x0000000807047825 */ /* 0x008fca00078e0204 */
[----:B0-----:R-:W-:Y:S01]  /*00f0*/  STG.E.64 desc[UR4][R4.64], R2 ;  /* 0x0000000204007986 */ /* 0x001fe2000c101b04 */
[----:B------:R-:W-:Y:S05]  /*0100*/  EXIT ;  /* 0x000000000000794d */ /* 0x000fea0003800000 */
.L_x_1:
        /* <DEDUP_REMOVED lines=15> */
.L_x_4:


//--------------------- .text._Z11gTranspose0PfS_ --------------------------
	.section	.text._Z11gTranspose0PfS_,"ax",@progbits
	.align	128
        .global         _Z11gTranspose0PfS_
        .type           _Z11gTranspose0PfS_,@function
        .size           _Z11gTranspose0PfS_,(.L_x_5 - _Z11gTranspose0PfS_)
        .other          _Z11gTranspose0PfS_,@"STO_CUDA_ENTRY STV_DEFAULT"
_Z11gTranspose0PfS_:
.text._Z11gTranspose0PfS_:
[----:B------:R-:W-:Y:S01]  /*0000*/  LDC R1, c[0x0][0x37c] ;  /* 0x0000df00ff017b82 */ /* 0x000fe20000000800 */
[----:B------:R-:W0:Y:S07]  /*0010*/  S2R R7, SR_TID.Y ;  /* 0x0000000000077919 */ /* 0x000e2e0000002200 */
[----:B------:R-:W1:Y:S01]  /*0020*/  LDC R5, c[0x0][0x360] ;  /* 0x0000d800ff057b82 */ /* 0x000e620000000800 */
[----:B------:R-:W2:Y:S01]  /*0030*/  LDCU.64 UR4, c[0x0][0x358] ;  /* 0x00006b00ff0477ac */ /* 0x000ea20008000a00 */
[----:B------:R-:W3:Y:S06]  /*0040*/  S2R R0, SR_TID.X ;  /* 0x0000000000007919 */ /* 0x000eec0000002100 */
[----:B------:R-:W0:Y:S08]  /*0050*/  S2UR UR7, SR_CTAID.Y ;  /* 0x00000000000779c3 */ /* 0x000e300000002600 */
[----:B------:R-:W0:Y:S01]  /*0060*/  LDC R4, c[0x0][0x364] ;  /* 0x0000d900ff047b82 */ /* 0x000e220000000800 */
[----:B------:R-:W1:Y:S07]  /*0070*/  LDCU UR8, c[0x0][0x370] ;  /* 0x00006e00ff0877ac */ /* 0x000e6e0008000800 */
[----:B------:R-:W3:Y:S08]  /*0080*/  S2UR UR6, SR_CTAID.X ;  /* 0x00000000000679c3 */ /* 0x000ef00000002500 */
[----:B------:R-:W4:Y:S01]  /*0090*/  LDC.64 R2, c[0x0][0x380] ;  /* 0x0000e000ff027b82 */ /* 0x000f220000000a00 */
[----:B-1----:R-:W-:-:S02]  /*00a0*/  IMAD R6, R5, UR8, RZ ;  /* 0x0000000805067c24 */ /* 0x002fc4000f8e02ff */
[----:B0-----:R-:W-:Y:S02]  /*00b0*/  IMAD R7, R4, UR7, R7 ;  /* 0x0000000704077c24 */ /* 0x001fe4000f8e0207 */
[----:B---3--:R-:W-:-:S04]  /*00c0*/  IMAD R0, R5, UR6, R0 ;  /* 0x0000000605007c24 */ /* 0x008fc8000f8e0200 */
[----:B------:R-:W-:-:S04]  /*00d0*/  IMAD R5, R7, R6, R0 ;  /* 0x0000000607057224 */ /* 0x000fc800078e0200 */
[----:B----4-:R-:W-:Y:S02]  /*00e0*/  IMAD.WIDE R2, R5, 0x4, R2 ;  /* 0x0000000405027825 */ /* 0x010fe400078e0202 */
[----:B------:R-:W0:Y:S04]  /*00f0*/  LDC.64 R4, c[0x0][0x388] ;  /* 0x0000e200ff047b82 */ /* 0x000e280000000a00 */
[----:B--2---:R-:W2:Y:S01]  /*0100*/  LDG.E R3, desc[UR4][R2.64] ;  /* 0x0000000402037981 */ /* 0x004ea2000c1e1900 */
[----:B------:R-:W-:-:S04]  /*0110*/  IMAD R7, R0, R6, R7 ;  /* 0x0000000600077224 */ /* 0x000fc800078e0207 */
[----:B0-----:R-:W-:-:S05]  /*0120*/  IMAD.WIDE R4, R7, 0x4, R4 ;  /* 0x0000000407047825 */ /* 0x001fca00078e0204 */
[----:B--2---:R-:W-:Y:S01]  /*0130*/  STG.E desc[UR4][R4.64], R3 ;  /* 0x0000000304007986 */ /* 0x004fe2000c101904 */
[----:B------:R-:W-:Y:S05]  /*0140*/  EXIT ;  /* 0x000000000000794d */ /* 0x000fea0003800000 */
.L_x_2:
        /* <DEDUP_REMOVED lines=11> */
.L_x_5:


//--------------------- .nv.shared.reserved.0     --------------------------
	.section	.nv.shared.reserved.0,"aw",@nobits
	.weak		__nv_reservedSMEM_offset_0_alias
	.size		__nv_reservedSMEM_offset_0_alias, 0, 64
	.other		__nv_reservedSMEM_offset_0_alias,@"STO_CUDA_RESERVED_SHARED STV_DEFAULT"
__nv_reservedSMEM_offset_0_alias:
	.zero		0
	.zero		64


//--------------------- .nv.constant0._Z26gInitializeMatrixByColumnsxPd --------------------------
	.section	.nv.constant0._Z26gInitializeMatrixByColumnsxPd,"a",@progbits
	.sectionflags	@""
	.align	4
.nv.constant0._Z26gInitializeMatrixByColumnsxPd:
	.zero		912


//--------------------- .nv.constant0._Z23gInitializeMatrixByRowsxPd --------------------------
	.section	.nv.constant0._Z23gInitializeMatrixByRowsxPd,"a",@progbits
	.sectionflags	@""
	.align	4
.nv.constant0._Z23gInitializeMatrixByRowsxPd:
	.zero		912


//--------------------- .nv.constant0._Z11gTranspose0PfS_ --------------------------
	.section	.nv.constant0._Z11gTranspose0PfS_,"a",@progbits
	.sectionflags	@""
	.align	4
.nv.constant0._Z11gTranspose0PfS_:
	.zero		912


//--------------------- SYMBOLS --------------------------

	.type		.nv.reservedSmem.offset0,@object
	.size		.nv.reservedSmem.offset0,0x4
